//
// Generated by NVIDIA NVVM Compiler
//
// Compiler Build ID: CL-36424714
// Cuda compilation tools, release 13.0, V13.0.88
// Based on NVVM 20.0.0
//

.version 9.0
.target sm_100
.address_size 64

	// .globl	_Z17cuda_hello_kernelPi
.extern .func  (.param .b32 func_retval0) vprintf
(
	.param .b64 vprintf_param_0,
	.param .b64 vprintf_param_1
)
;
.global .align 1 .b8 $str[23] = {72, 101, 108, 108, 111, 32, 87, 111, 114, 108, 100, 32, 102, 114, 111, 109, 32, 71, 80, 85, 33, 10};

.visible .entry _Z17cuda_hello_kernelPi(
	.param .u64 .ptr .align 1 _Z17cuda_hello_kernelPi_param_0
)
{
	.reg .b32 	%r<4>;
	.reg .b64 	%rd<5>;

	ld.param.u64 	%rd1, [_Z17cuda_hello_kernelPi_param_0];
	cvta.to.global.u64 	%rd2, %rd1;
	mov.b32 	%r1, 555;
	st.global.u32 	[%rd2], %r1;
	mov.u64 	%rd3, $str;
	cvta.global.u64 	%rd4, %rd3;
	{ // callseq 0, 0
	.param .b64 param0;
	st.param.b64 	[param0], %rd4;
	.param .b64 param1;
	st.param.b64 	[param1], 0;
	.param .b32 retval0;
	call.uni (retval0), 
	vprintf, 
	(
	param0, 
	param1
	);
	ld.param.b32 	%r2, [retval0];
	} // callseq 0
	ret;

}


// ===== COMPILED SASS (sm_100) =====

	.target	sm_100

	.elftype	@"ET_EXEC"


//--------------------- .note.nv.tkinfo           --------------------------
	.section	.note.nv.tkinfo,"",@"SHT_NOTE"
	.sectionflags	@"SHF_NOTE_NV_TKINFO"
	.tkinfo
        /*0018*/ 	.word	0x00000002
        /*0030*/ 	.string	""
        /*0030*/ 	.string	"ptxas"
        /*0030*/ 	.string	"Cuda compilation tools, release 13.0, V13.0.88"
        /*0030*/ 	.string	"Build cuda_13.0.r13.0/compiler.36424714_0"
        /*0030*/ 	.string	"-arch sm_100 -m 64 "



//--------------------- .note.nv.cuinfo           --------------------------
	.section	.note.nv.cuinfo,"",@"SHT_NOTE"
	.sectionflags	@"SHF_NOTE_NV_CUINFO"
        /*0018*/ 	.short	0x0002
        /*001a*/ 	.short	0x0064
        /*001c*/ 	.short	0x0082
	.zero		2


//--------------------- .nv.info                  --------------------------
	.section	.nv.info,"",@"SHT_CUDA_INFO"
	.align	4


	//----- nvinfo : EIATTR_REGCOUNT
	.align		4
        /*0000*/ 	.byte	0x04, 0x2f
        /*0002*/ 	.short	(.L_2 - .L_1)
	.align		4
.L_1:
        /*0004*/ 	.word	index@(_Z17cuda_hello_kernelPi)
        /*0008*/ 	.word	0x00000018


	//----- nvinfo : EIATTR_FRAME_SIZE
	.align		4
.L_2:
        /*000c*/ 	.byte	0x04, 0x11
        /*000e*/ 	.short	(.L_4 - .L_3)
	.align		4
.L_3:
        /*0010*/ 	.word	index@(_Z17cuda_hello_kernelPi)
        /*0014*/ 	.word	0x00000000


	//----- nvinfo : EIATTR_MIN_STACK_SIZE
	.align		4
.L_4:
        /*0018*/ 	.byte	0x04, 0x12
        /*001a*/ 	.short	(.L_6 - .L_5)
	.align		4
.L_5:
        /*001c*/ 	.word	index@(_Z17cuda_hello_kernelPi)
        /*0020*/ 	.word	0x00000000
.L_6:


//--------------------- .nv.compat                --------------------------
	.section	.nv.compat,"",@"SHT_CUDA_COMPAT_INFO"
	.align	4
        /*0000*/ 	.byte	0x02, 0x09, 0x00, 0x00, 0x02, 0x02, 0x01, 0x00, 0x02, 0x05, 0x05, 0x00, 0x03, 0x07, 0x01, 0x01
        /*0010*/ 	.byte	0x02, 0x03, 0x00, 0x00, 0x02, 0x06, 0x01, 0x00, 0x04, 0x0b, 0x08, 0x00, 0x09, 0x00, 0x00, 0x00
        /*0020*/ 	.byte	0x00, 0x00, 0x00, 0x00


//--------------------- .nv.info._Z17cuda_hello_kernelPi --------------------------
	.section	.nv.info._Z17cuda_hello_kernelPi,"",@"SHT_CUDA_INFO"
	.sectionflags	@""
	.align	4


	//----- nvinfo : EIATTR_CUDA_API_VERSION
	.align		4
        /*0000*/ 	.byte	0x04, 0x37
        /*0002*/ 	.short	(.L_8 - .L_7)
.L_7:
        /*0004*/ 	.word	0x00000082


	//----- nvinfo : EIATTR_KPARAM_INFO
	.align		4
.L_8:
        /*0008*/ 	.byte	0x04, 0x17
        /*000a*/ 	.short	(.L_10 - .L_9)
.L_9:
        /*000c*/ 	.word	0x00000000
        /*0010*/ 	.short	0x0000
        /*0012*/ 	.short	0x0000
        /*0014*/ 	.byte	0x00, 0xf5, 0x21, 0x00


	//----- nvinfo : EIATTR_SPARSE_MMA_MASK
	.align		4
.L_10:
        /*0018*/ 	.byte	0x03, 0x50
        /*001a*/ 	.short	0x0000


	//----- nvinfo : EIATTR_MAXREG_COUNT
	.align		4
        /*001c*/ 	.byte	0x03, 0x1b
        /*001e*/ 	.short	0x00ff


	//----- nvinfo : EIATTR_EXTERNS
	.align		4
        /*0020*/ 	.byte	0x04, 0x0f
        /*0022*/ 	.short	(.L_12 - .L_11)


	//   ....[0]....
	.align		4
.L_11:
        /*0024*/ 	.word	index@(vprintf)


	//----- nvinfo : EIATTR_MERCURY_ISA_VERSION
	.align		4
.L_12:
        /*0028*/ 	.byte	0x03, 0x5f
        /*002a*/ 	.short	0x0101


	//----- nvinfo : EIATTR_VRC_CTA_INIT_COUNT
	.align		4
        /*002c*/ 	.byte	0x02, 0x4a
	.zero		1
	.zero		1


	//----- nvinfo : EIATTR_SYSCALL_OFFSETS
	.align		4
        /*0030*/ 	.byte	0x04, 0x46
        /*0032*/ 	.short	(.L_14 - .L_13)


	//   ....[0]....
.L_13:
        /*0034*/ 	.word	0x000000c0


	//----- nvinfo : EIATTR_EXIT_INSTR_OFFSETS
	.align		4
.L_14:
        /*0038*/ 	.byte	0x04, 0x1c
        /*003a*/ 	.short	(.L_16 - .L_15)


	//   ....[0]....
.L_15:
        /*003c*/ 	.word	0x000000d0


	//----- nvinfo : EIATTR_CBANK_PARAM_SIZE
	.align		4
.L_16:
        /*0040*/ 	.byte	0x03, 0x19
        /*0042*/ 	.short	0x0008


	//----- nvinfo : EIATTR_PARAM_CBANK
	.align		4
        /*0044*/ 	.byte	0x04, 0x0a
        /*0046*/ 	.short	(.L_18 - .L_17)
	.align		4
.L_17:
        /*0048*/ 	.word	index@(.nv.constant0._Z17cuda_hello_kernelPi)
        /*004c*/ 	.short	0x0380
        /*004e*/ 	.short	0x0008


	//----- nvinfo : EIATTR_SW_WAR
	.align		4
.L_18:
        /*0050*/ 	.byte	0x04, 0x36
        /*0052*/ 	.short	(.L_20 - .L_19)
.L_19:
        /*0054*/ 	.word	0x00000008
.L_20:


//--------------------- .nv.callgraph             --------------------------
	.section	.nv.callgraph,"",@"SHT_CUDA_CALLGRAPH"
	.align	4
	.sectionentsize	8
	.align		4
        /*0000*/ 	.word	0x00000000
	.align		4
        /*0004*/ 	.word	0xffffffff
	.align		4
        /*0008*/ 	.word	index@(_Z17cuda_hello_kernelPi)
	.align		4
        /*000c*/ 	.word	index@(vprintf)
	.align		4
        /*0010*/ 	.word	0x00000000
	.align		4
        /*0014*/ 	.word	0xfffffffe
	.align		4
        /*0018*/ 	.word	0x00000000
	.align		4
        /*001c*/ 	.word	0xfffffffd
	.align		4
        /*0020*/ 	.word	0x00000000
	.align		4
        /*0024*/ 	.word	0xfffffffc


//--------------------- .nv.constant4             --------------------------
	.section	.nv.constant4,"a",@progbits
	.align	8
	.align		8
.nv.constant4:
        /*0000*/ 	.dword	vprintf
	.align		8
        /*0008*/ 	.dword	$str


//--------------------- .text._Z17cuda_hello_kernelPi --------------------------
	.section	.text._Z17cuda_hello_kernelPi,"ax",@progbits
	.align	128
        .global         _Z17cuda_hello_kernelPi
        .type           _Z17cuda_hello_kernelPi,@function
        .size           _Z17cuda_hello_kernelPi,(.L_x_2 - _Z17cuda_hello_kernelPi)
        .other          _Z17cuda_hello_kernelPi,@"STO_CUDA_ENTRY STV_DEFAULT"
_Z17cuda_hello_kernelPi:
.text._Z17cuda_hello_kernelPi:
[----:B------:R-:W0:Y:S08]  /*0000*/  LDC R1, c[0x0][0x37c] ;  /* 0x0000df00ff017b82 */ /* 0x000e300000000800 */
[----:B------:R-:W1:Y:S01]  /*0010*/  LDC.64 R2, c[0x0][0x380] ;  /* 0x0000e000ff027b82 */ /* 0x000e620000000a00 */
[----:B------:R-:W1:Y:S01]  /*0020*/  LDCU.64 UR4, c[0x0][0x358] ;  /* 0x00006b00ff0477ac */ /* 0x000e620008000a00 */
[----:B------:R-:W-:Y:S01]  /*0030*/  IMAD.MOV.U32 R11, RZ, RZ, 0x22b ;  /* 0x0000022bff0b7424 */ /* 0x000fe200078e00ff */
[----:B------:R-:W-:-:S02]  /*0040*/  MOV R0, 0x0 ;  /* 0x0000000000007802 */ /* 0x000fc40000000f00 */
[----:B------:R-:W-:Y:S01]  /*0050*/  CS2R R6, SRZ ;  /* 0x0000000000067805 */ /* 0x000fe2000001ff00 */
[----:B------:R-:W2:Y:S02]  /*0060*/  LDCU.64 UR6, c[0x4][0x8] ;  /* 0x01000100ff0677ac */ /* 0x000ea40008000a00 */
[----:B------:R3:W4:Y:S01]  /*0070*/  LDC.64 R8, c[0x4][R0] ;  /* 0x0100000000087b82 */ /* 0x0007220000000a00 */
[----:B--2---:R-:W-:Y:S01]  /*0080*/  IMAD.U32 R4, RZ, RZ, UR6 ;  /* 0x00000006ff047e24 */ /* 0x004fe2000f8e00ff */
[----:B-1----:R3:W-:Y:S01]  /*0090*/  STG.E desc[UR4][R2.64], R11 ;  /* 0x0000000b02007986 */ /* 0x0027e2000c101904 */
[----:B0-----:R-:W-:-:S07]  /*00a0*/  IMAD.U32 R5, RZ, RZ, UR7 ;  /* 0x00000007ff057e24 */ /* 0x001fce000f8e00ff */
[----:B------:R-:W-:-:S07]  /*00b0*/  LEPC R20, `(.L_x_0) ;  /* 0x000000001014794e */ /* 0x000fce0000000000 */
[----:B---34-:R-:W-:Y:S05]  /*00c0*/  CALL.ABS.NOINC R8 ;  /* 0x0000000008007343 */ /* 0x018fea0003c00000 */
.L_x_0:
[----:B------:R-:W-:Y:S05]  /*00d0*/  EXIT ;  /* 0x000000000000794d */ /* 0x000fea0003800000 */
.L_x_1:
[----:B------:R-:W-:-:S00]  /*00e0*/  BRA `(.L_x_1) ;  /* 0xfffffffc00fc7947 */ /* 0x000fc0000383ffff */
[----:B------:R-:W-:-:S00]  /*00f0*/  NOP ;  /* 0x0000000000007918 */ /* 0x000fc00000000000 */
        /* <DEDUP_REMOVED lines=8> */
.L_x_2:


//--------------------- .nv.global.init           --------------------------
	.section	.nv.global.init,"aw",@progbits
.nv.global.init:
	.type		$str,@object
	.size		$str,(.L_0 - $str)
$str:
        /*0000*/ 	.byte	0x48, 0x65, 0x6c, 0x6c, 0x6f, 0x20, 0x57, 0x6f, 0x72, 0x6c, 0x64, 0x20, 0x66, 0x72, 0x6f, 0x6d
        /*0010*/ 	.byte	0x20, 0x47, 0x50, 0x55, 0x21, 0x0a, 0x00
.L_0:


//--------------------- .nv.shared.reserved.0     --------------------------
	.section	.nv.shared.reserved.0,"aw",@nobits
	.weak		__nv_reservedSMEM_offset_0_alias
	.size		__nv_reservedSMEM_offset_0_alias, 0, 64
	.other		__nv_reservedSMEM_offset_0_alias,@"STO_CUDA_RESERVED_SHARED STV_DEFAULT"
__nv_reservedSMEM_offset_0_alias:
	.zero		0
	.zero		64


//--------------------- .nv.constant0._Z17cuda_hello_kernelPi --------------------------
	.section	.nv.constant0._Z17cuda_hello_kernelPi,"a",@progbits
	.sectionflags	@""
	.align	4
.nv.constant0._Z17cuda_hello_kernelPi:
	.zero		904


//--------------------- SYMBOLS --------------------------

	.type		.nv.reservedSmem.offset0,@object
	.size		.nv.reservedSmem.offset0,0x4
	.type		vprintf,@function
